//
// Generated by NVIDIA NVVM Compiler
//
// Compiler Build ID: CL-36424714
// Cuda compilation tools, release 13.0, V13.0.88
// Based on NVVM 20.0.0
//

.version 9.0
.target sm_100
.address_size 64

	// .globl	_Z7softmaxv

.visible .entry _Z7softmaxv()
{


	ret;

}


// ===== COMPILED SASS (sm_100) =====

	.target	sm_100

	.elftype	@"ET_EXEC"


//--------------------- .note.nv.tkinfo           --------------------------
	.section	.note.nv.tkinfo,"",@"SHT_NOTE"
	.sectionflags	@"SHF_NOTE_NV_TKINFO"
	.tkinfo
        /*0018*/ 	.word	0x00000002
        /*0030*/ 	.string	""
        /*0030*/ 	.string	"ptxas"
        /*0030*/ 	.string	"Cuda compilation tools, release 13.0, V13.0.88"
        /*0030*/ 	.string	"Build cuda_13.0.r13.0/compiler.36424714_0"
        /*0030*/ 	.string	"-arch sm_100 -m 64 "



//--------------------- .note.nv.cuinfo           --------------------------
	.section	.note.nv.cuinfo,"",@"SHT_NOTE"
	.sectionflags	@"SHF_NOTE_NV_CUINFO"
        /*0018*/ 	.short	0x0002
        /*001a*/ 	.short	0x0064
        /*001c*/ 	.short	0x0082
	.zero		2


//--------------------- .nv.info                  --------------------------
	.section	.nv.info,"",@"SHT_CUDA_INFO"
	.align	4


	//----- nvinfo : EIATTR_REGCOUNT
	.align		4
        /*0000*/ 	.byte	0x04, 0x2f
        /*0002*/ 	.short	(.L_1 - .L_0)
	.align		4
.L_0:
        /*0004*/ 	.word	index@(_Z7softmaxv)
        /*0008*/ 	.word	0x00000004


	//----- nvinfo : EIATTR_FRAME_SIZE
	.align		4
.L_1:
        /*000c*/ 	.byte	0x04, 0x11
        /*000e*/ 	.short	(.L_3 - .L_2)
	.align		4
.L_2:
        /*0010*/ 	.word	index@(_Z7softmaxv)
        /*0014*/ 	.word	0x00000000


	//----- nvinfo : EIATTR_MIN_STACK_SIZE
	.align		4
.L_3:
        /*0018*/ 	.byte	0x04, 0x12
        /*001a*/ 	.short	(.L_5 - .L_4)
	.align		4
.L_4:
        /*001c*/ 	.word	index@(_Z7softmaxv)
        /*0020*/ 	.word	0x00000000
.L_5:


//--------------------- .nv.compat                --------------------------
	.section	.nv.compat,"",@"SHT_CUDA_COMPAT_INFO"
	.align	4
        /*0000*/ 	.byte	0x02, 0x09, 0x00, 0x00, 0x02, 0x02, 0x01, 0x00, 0x02, 0x05, 0x05, 0x00, 0x03, 0x07, 0x01, 0x01
        /*0010*/ 	.byte	0x02, 0x03, 0x00, 0x00, 0x02, 0x06, 0x01, 0x00, 0x04, 0x0b, 0x08, 0x00, 0x09, 0x00, 0x00, 0x00
        /*0020*/ 	.byte	0x00, 0x00, 0x00, 0x00


//--------------------- .nv.info._Z7softmaxv      --------------------------
	.section	.nv.info._Z7softmaxv,"",@"SHT_CUDA_INFO"
	.sectionflags	@""
	.align	4


	//----- nvinfo : EIATTR_CUDA_API_VERSION
	.align		4
        /*0000*/ 	.byte	0x04, 0x37
        /*0002*/ 	.short	(.L_7 - .L_6)
.L_6:
        /*0004*/ 	.word	0x00000082


	//----- nvinfo : EIATTR_SPARSE_MMA_MASK
	.align		4
.L_7:
        /*0008*/ 	.byte	0x03, 0x50
        /*000a*/ 	.short	0x0000


	//----- nvinfo : EIATTR_MAXREG_COUNT
	.align		4
        /*000c*/ 	.byte	0x03, 0x1b
        /*000e*/ 	.short	0x00ff


	//----- nvinfo : EIATTR_MERCURY_ISA_VERSION
	.align		4
        /*0010*/ 	.byte	0x03, 0x5f
        /*0012*/ 	.short	0x0101


	//----- nvinfo : EIATTR_VRC_CTA_INIT_COUNT
	.align		4
        /*0014*/ 	.byte	0x02, 0x4a
	.zero		1
	.zero		1


	//----- nvinfo : EIATTR_EXIT_INSTR_OFFSETS
	.align		4
        /*0018*/ 	.byte	0x04, 0x1c
        /*001a*/ 	.short	(.L_9 - .L_8)


	//   ....[0]....
.L_8:
        /*001c*/ 	.word	0x00000010


	//----- nvinfo : EIATTR_SW_WAR
	.align		4
.L_9:
        /*0020*/ 	.byte	0x04, 0x36
        /*0022*/ 	.short	(.L_11 - .L_10)
.L_10:
        /*0024*/ 	.word	0x00000008
.L_11:


//--------------------- .nv.callgraph             --------------------------
	.section	.nv.callgraph,"",@"SHT_CUDA_CALLGRAPH"
	.align	4
	.sectionentsize	8
	.align		4
        /*0000*/ 	.word	0x00000000
	.align		4
        /*0004*/ 	.word	0xffffffff
	.align		4
        /*0008*/ 	.word	0x00000000
	.align		4
        /*000c*/ 	.word	0xfffffffe
	.align		4
        /*0010*/ 	.word	0x00000000
	.align		4
        /*0014*/ 	.word	0xfffffffd
	.align		4
        /*0018*/ 	.word	0x00000000
	.align		4
        /*001c*/ 	.word	0xfffffffc


//--------------------- .text._Z7softmaxv         --------------------------
	.section	.text._Z7softmaxv,"ax",@progbits
	.align	128
        .global         _Z7softmaxv
        .type           _Z7softmaxv,@function
        .size           _Z7softmaxv,(.L_x_1 - _Z7softmaxv)
        .other          _Z7softmaxv,@"STO_CUDA_ENTRY STV_DEFAULT"
_Z7softmaxv:
.text._Z7softmaxv:
[----:B------:R-:W-:Y:S01]  /*0000*/  LDC R1, c[0x0][0x37c] ;  /* 0x0000df00ff017b82 */ /* 0x000fe20000000800 */
[----:B------:R-:W-:Y:S05]  /*0010*/  EXIT ;  /* 0x000000000000794d */ /* 0x000fea0003800000 */
.L_x_0:
[----:B------:R-:W-:-:S00]  /*0020*/  BRA `(.L_x_0) ;  /* 0xfffffffc00fc7947 */ /* 0x000fc0000383ffff */
[----:B------:R-:W-:-:S00]  /*0030*/  NOP ;  /* 0x0000000000007918 */ /* 0x000fc00000000000 */
        /* <DEDUP_REMOVED lines=12> */
.L_x_1:


//--------------------- .nv.shared.reserved.0     --------------------------
	.section	.nv.shared.reserved.0,"aw",@nobits
	.weak		__nv_reservedSMEM_offset_0_alias
	.size		__nv_reservedSMEM_offset_0_alias, 0, 64
	.other		__nv_reservedSMEM_offset_0_alias,@"STO_CUDA_RESERVED_SHARED STV_DEFAULT"
__nv_reservedSMEM_offset_0_alias:
	.zero		0
	.zero		64


//--------------------- .nv.constant0._Z7softmaxv --------------------------
	.section	.nv.constant0._Z7softmaxv,"a",@progbits
	.sectionflags	@""
	.align	4
.nv.constant0._Z7softmaxv:
	.zero		896


//--------------------- SYMBOLS --------------------------

	.type		.nv.reservedSmem.offset0,@object
	.size		.nv.reservedSmem.offset0,0x4
